	.headerflags	@"EF_CUDA_TEXMODE_UNIFIED EF_CUDA_64BIT_ADDRESS EF_CUDA_ACCELERATORS EF_CUDA_SM90 EF_CUDA_VIRTUAL_SM(EF_CUDA_SM90)"
	.elftype	@"ET_EXEC"


//--------------------- .nv.info                  --------------------------
	.section	.nv.info,"",@"SHT_CUDA_INFO"
	.align	4


	//----- nvinfo : EIATTR_REGCOUNT
	.align		4
        /*0000*/ 	.byte	0x04, 0x2f
        /*0002*/ 	.short	(.L_3 - .L_2)
	.align		4
.L_2:
        /*0004*/ 	.word	index@(triton_red_fused__native_batch_norm_legit_no_training_add_convolution_mean_40)
        /*0008*/ 	.word	0x00000020


	//----- nvinfo : EIATTR_MIN_STACK_SIZE
	.align		4
.L_3:
        /*000c*/ 	.byte	0x04, 0x12
        /*000e*/ 	.short	(.L_5 - .L_4)
	.align		4
.L_4:
        /*0010*/ 	.word	index@(triton_red_fused__native_batch_norm_legit_no_training_add_convolution_mean_40)
        /*0014*/ 	.word	0x00000000


	//----- nvinfo : EIATTR_FRAME_SIZE
	.align		4
.L_5:
        /*0018*/ 	.byte	0x04, 0x11
        /*001a*/ 	.short	(.L_7 - .L_6)
	.align		4
.L_6:
        /*001c*/ 	.word	index@(triton_red_fused__native_batch_norm_legit_no_training_add_convolution_mean_40)
        /*0020*/ 	.word	0x00000000


	//----- nvinfo : EIATTR_MIN_STACK_SIZE
	.align		4
.L_7:
        /*0024*/ 	.byte	0x04, 0x12
        /*0026*/ 	.short	(.L_9 - .L_8)
	.align		4
.L_8:
        /*0028*/ 	.word	index@(triton_red_fused__native_batch_norm_legit_no_training_add_convolution_mean_40)
        /*002c*/ 	.word	0x00000000
.L_9:


//--------------------- .nv.info.triton_red_fused__native_batch_norm_legit_no_training_add_convolution_mean_40 --------------------------
	.section	.nv.info.triton_red_fused__native_batch_norm_legit_no_training_add_convolution_mean_40,"",@"SHT_CUDA_INFO"
	.sectionflags	@""
	.align	4


	//----- nvinfo : EIATTR_CUDA_API_VERSION
	.align		4
        /*0000*/ 	.byte	0x04, 0x37
        /*0002*/ 	.short	(.L_11 - .L_10)
.L_10:
        /*0004*/ 	.word	0x0000007c


	//----- nvinfo : EIATTR_KPARAM_INFO
	.align		4
.L_11:
        /*0008*/ 	.byte	0x04, 0x17
        /*000a*/ 	.short	(.L_13 - .L_12)
.L_12:
        /*000c*/ 	.word	0x00000000
        /*0010*/ 	.short	0x000b
        /*0012*/ 	.short	0x0054
        /*0014*/ 	.byte	0x00, 0xf0, 0x11, 0x00


	//----- nvinfo : EIATTR_KPARAM_INFO
	.align		4
.L_13:
        /*0018*/ 	.byte	0x04, 0x17
        /*001a*/ 	.short	(.L_15 - .L_14)
.L_14:
        /*001c*/ 	.word	0x00000000
        /*0020*/ 	.short	0x000a
        /*0022*/ 	.short	0x0050
        /*0024*/ 	.byte	0x00, 0xf0, 0x11, 0x00


	//----- nvinfo : EIATTR_KPARAM_INFO
	.align		4
.L_15:
        /*0028*/ 	.byte	0x04, 0x17
        /*002a*/ 	.short	(.L_17 - .L_16)
.L_16:
        /*002c*/ 	.word	0x00000000
        /*0030*/ 	.short	0x0009
        /*0032*/ 	.short	0x0048
        /*0034*/ 	.byte	0x00, 0xf4, 0x21, 0x00


	//----- nvinfo : EIATTR_KPARAM_INFO
	.align		4
.L_17:
        /*0038*/ 	.byte	0x04, 0x17
        /*003a*/ 	.short	(.L_19 - .L_18)
.L_18:
        /*003c*/ 	.word	0x00000000
        /*0040*/ 	.short	0x0008
        /*0042*/ 	.short	0x0040
        /*0044*/ 	.byte	0x00, 0xf4, 0x21, 0x00


	//----- nvinfo : EIATTR_KPARAM_INFO
	.align		4
.L_19:
        /*0048*/ 	.byte	0x04, 0x17
        /*004a*/ 	.short	(.L_21 - .L_20)
.L_20:
        /*004c*/ 	.word	0x00000000
        /*0050*/ 	.short	0x0007
        /*0052*/ 	.short	0x0038
        /*0054*/ 	.byte	0x00, 0xf4, 0x21, 0x00


	//----- nvinfo : EIATTR_KPARAM_INFO
	.align		4
.L_21:
        /*0058*/ 	.byte	0x04, 0x17
        /*005a*/ 	.short	(.L_23 - .L_22)
.L_22:
        /*005c*/ 	.word	0x00000000
        /*0060*/ 	.short	0x0006
        /*0062*/ 	.short	0x0030
        /*0064*/ 	.byte	0x00, 0xf4, 0x21, 0x00


	//----- nvinfo : EIATTR_KPARAM_INFO
	.align		4
.L_23:
        /*0068*/ 	.byte	0x04, 0x17
        /*006a*/ 	.short	(.L_25 - .L_24)
.L_24:
        /*006c*/ 	.word	0x00000000
        /*0070*/ 	.short	0x0005
        /*0072*/ 	.short	0x0028
        /*0074*/ 	.byte	0x00, 0xf4, 0x21, 0x00


	//----- nvinfo : EIATTR_KPARAM_INFO
	.align		4
.L_25:
        /*0078*/ 	.byte	0x04, 0x17
        /*007a*/ 	.short	(.L_27 - .L_26)
.L_26:
        /*007c*/ 	.word	0x00000000
        /*0080*/ 	.short	0x0004
        /*0082*/ 	.short	0x0020
        /*0084*/ 	.byte	0x00, 0xf4, 0x21, 0x00


	//----- nvinfo : EIATTR_KPARAM_INFO
	.align		4
.L_27:
        /*0088*/ 	.byte	0x04, 0x17
        /*008a*/ 	.short	(.L_29 - .L_28)
.L_28:
        /*008c*/ 	.word	0x00000000
        /*0090*/ 	.short	0x0003
        /*0092*/ 	.short	0x0018
        /*0094*/ 	.byte	0x00, 0xf4, 0x21, 0x00


	//----- nvinfo : EIATTR_KPARAM_INFO
	.align		4
.L_29:
        /*0098*/ 	.byte	0x04, 0x17
        /*009a*/ 	.short	(.L_31 - .L_30)
.L_30:
        /*009c*/ 	.word	0x00000000
        /*00a0*/ 	.short	0x0002
        /*00a2*/ 	.short	0x0010
        /*00a4*/ 	.byte	0x00, 0xf4, 0x21, 0x00


	//----- nvinfo : EIATTR_KPARAM_INFO
	.align		4
.L_31:
        /*00a8*/ 	.byte	0x04, 0x17
        /*00aa*/ 	.short	(.L_33 - .L_32)
.L_32:
        /*00ac*/ 	.word	0x00000000
        /*00b0*/ 	.short	0x0001
        /*00b2*/ 	.short	0x0008
        /*00b4*/ 	.byte	0x00, 0xf4, 0x21, 0x00


	//----- nvinfo : EIATTR_KPARAM_INFO
	.align		4
.L_33:
        /*00b8*/ 	.byte	0x04, 0x17
        /*00ba*/ 	.short	(.L_35 - .L_34)
.L_34:
        /*00bc*/ 	.word	0x00000000
        /*00c0*/ 	.short	0x0000
        /*00c2*/ 	.short	0x0000
        /*00c4*/ 	.byte	0x00, 0xf4, 0x21, 0x00


	//----- nvinfo : EIATTR_SPARSE_MMA_MASK
	.align		4
.L_35:
        /*00c8*/ 	.byte	0x03, 0x50
        /*00ca*/ 	.short	0x0000


	//----- nvinfo : EIATTR_MAXREG_COUNT
	.align		4
        /*00cc*/ 	.byte	0x03, 0x1b
        /*00ce*/ 	.short	0x0080


	//----- nvinfo : EIATTR_COOP_GROUP_MASK_REGIDS
	.align		4
        /*00d0*/ 	.byte	0x04, 0x29
        /*00d2*/ 	.short	(.L_37 - .L_36)


	//   ....[0]....
.L_36:
        /*00d4*/ 	.word	0xffffffff


	//   ....[1]....
        /*00d8*/ 	.word	0xffffffff


	//   ....[2]....
        /*00dc*/ 	.word	0xffffffff


	//   ....[3]....
        /*00e0*/ 	.word	0xffffffff


	//   ....[4]....
        /*00e4*/ 	.word	0xffffffff


	//   ....[5]....
        /*00e8*/ 	.word	0xffffffff


	//   ....[6]....
        /*00ec*/ 	.word	0xffffffff


	//   ....[7]....
        /*00f0*/ 	.word	0xffffffff


	//   ....[8]....
        /*00f4*/ 	.word	0xffffffff


	//----- nvinfo : EIATTR_COOP_GROUP_INSTR_OFFSETS
	.align		4
.L_37:
        /*00f8*/ 	.byte	0x04, 0x28
        /*00fa*/ 	.short	(.L_39 - .L_38)


	//   ....[0]....
.L_38:
        /*00fc*/ 	.word	0x00000960


	//   ....[1]....
        /*0100*/ 	.word	0x00000980


	//   ....[2]....
        /*0104*/ 	.word	0x000009a0


	//   ....[3]....
        /*0108*/ 	.word	0x000009c0


	//   ....[4]....
        /*010c*/ 	.word	0x000009e0


	//   ....[5]....
        /*0110*/ 	.word	0x00000a90


	//   ....[6]....
        /*0114*/ 	.word	0x00000ab0


	//   ....[7]....
        /*0118*/ 	.word	0x00000ad0


	//   ....[8]....
        /*011c*/ 	.word	0x00000b00


	//----- nvinfo : EIATTR_EXIT_INSTR_OFFSETS
	.align		4
.L_39:
        /*0120*/ 	.byte	0x04, 0x1c
        /*0122*/ 	.short	(.L_41 - .L_40)


	//   ....[0]....
.L_40:
        /*0124*/ 	.word	0x00000ba0


	//   ....[1]....
        /*0128*/ 	.word	0x00000bd0


	//----- nvinfo : EIATTR_REQNTID
	.align		4
.L_41:
        /*012c*/ 	.byte	0x04, 0x10
        /*012e*/ 	.short	(.L_43 - .L_42)
.L_42:
        /*0130*/ 	.word	0x00000200
        /*0134*/ 	.word	0x00000001
        /*0138*/ 	.word	0x00000001


	//----- nvinfo : EIATTR_CBANK_PARAM_SIZE
	.align		4
.L_43:
        /*013c*/ 	.byte	0x03, 0x19
        /*013e*/ 	.short	0x0058


	//----- nvinfo : EIATTR_PARAM_CBANK
	.align		4
        /*0140*/ 	.byte	0x04, 0x0a
        /*0142*/ 	.short	(.L_45 - .L_44)
	.align		4
.L_44:
        /*0144*/ 	.word	index@(.nv.constant0.triton_red_fused__native_batch_norm_legit_no_training_add_convolution_mean_40)
        /*0148*/ 	.short	0x0210
        /*014a*/ 	.short	0x0058


	//----- nvinfo : EIATTR_SW_WAR
	.align		4
.L_45:
        /*014c*/ 	.byte	0x04, 0x36
        /*014e*/ 	.short	(.L_47 - .L_46)
.L_46:
        /*0150*/ 	.word	0x00000008
.L_47:


//--------------------- .nv.callgraph             --------------------------
	.section	.nv.callgraph,"",@"SHT_CUDA_CALLGRAPH"
	.align	4
	.sectionentsize	8
	.align		4
        /*0000*/ 	.word	0x00000000
	.align		4
        /*0004*/ 	.word	0xffffffff
	.align		4
        /*0008*/ 	.word	0x00000000
	.align		4
        /*000c*/ 	.word	0xfffffffe
	.align		4
        /*0010*/ 	.word	0x00000000
	.align		4
        /*0014*/ 	.word	0xfffffffd
	.align		4
        /*0018*/ 	.word	0x00000000
	.align		4
        /*001c*/ 	.word	0xfffffffc


//--------------------- .nv.constant4             --------------------------
	.section	.nv.constant4,"a",@progbits
	.align	8
	.align		8
.nv.constant4:
        /*0000*/ 	.dword	_$_str
	.align		8
        /*0008*/ 	.dword	_$_str_$_2


//--------------------- .text.triton_red_fused__native_batch_norm_legit_no_training_add_convolution_mean_40 --------------------------
	.section	.text.triton_red_fused__native_batch_norm_legit_no_training_add_convolution_mean_40,"ax",@progbits
	.sectionflags	@"SHF_BARRIERS=1"
	.align	128
        .global         triton_red_fused__native_batch_norm_legit_no_training_add_convolution_mean_40
        .type           triton_red_fused__native_batch_norm_legit_no_training_add_convolution_mean_40,@function
        .size           triton_red_fused__native_batch_norm_legit_no_training_add_convolution_mean_40,(.L_x_1 - triton_red_fused__native_batch_norm_legit_no_training_add_convolution_mean_40)
        .other          triton_red_fused__native_batch_norm_legit_no_training_add_convolution_mean_40,@"STO_CUDA_ENTRY STV_DEFAULT"
triton_red_fused__native_batch_norm_legit_no_training_add_convolution_mean_40:
.text.triton_red_fused__native_batch_norm_legit_no_training_add_convolution_mean_40:
[----:B------:R-:W0:Y:S01]  /*0000*/  LDC R1, c[0x0][0x28] ;  /* 0x00000a00ff017b82 */ /* 0x000e220000000800 */
[----:B------:R-:W1:Y:S07]  /*0010*/  S2R R2, SR_CTAID.X ;  /* 0x0000000000027919 */ /* 0x000e6e0000002500 */
[----:B------:R-:W2:Y:S01]  /*0020*/  LDC.64 R8, c[0x0][0x240] ;  /* 0x00009000ff087b82 */ /* 0x000ea20000000a00 */
[----:B------:R-:W-:Y:S01]  /*0030*/  HFMA2.MMA R26, -RZ, RZ, 0, 0 ;  /* 0x00000000ff1a7435 */ /* 0x000fe200000001ff */
[----:B------:R-:W-:Y:S01]  /*0040*/  ULDC.64 UR6, c[0x0][0x208] ;  /* 0x0000820000067ab9 */ /* 0x000fe20000000a00 */
[----:B------:R-:W3:Y:S05]  /*0050*/  S2R R0, SR_TID.X ;  /* 0x0000000000007919 */ /* 0x000eea0000002100 */
[----:B------:R-:W4:Y:S08]  /*0060*/  LDC.64 R14, c[0x0][0x238] ;  /* 0x00008e00ff0e7b82 */ /* 0x000f300000000a00 */
[----:B------:R-:W5:Y:S08]  /*0070*/  LDC.64 R24, c[0x0][0x210] ;  /* 0x00008400ff187b82 */ /* 0x000f700000000a00 */
[----:B------:R-:W5:Y:S01]  /*0080*/  LDC.64 R22, c[0x0][0x218] ;  /* 0x00008600ff167b82 */ /* 0x000f620000000a00 */
[----:B-1----:R-:W-:-:S07]  /*0090*/  SHF.R.S32.HI R5, RZ, 0x1f, R2 ;  /* 0x0000001fff057819 */ /* 0x002fce0000011402 */
[----:B------:R-:W1:Y:S01]  /*00a0*/  LDC.64 R20, c[0x0][0x230] ;  /* 0x00008c00ff147b82 */ /* 0x000e620000000a00 */
[----:B------:R-:W-:Y:S02]  /*00b0*/  ISETP.GE.AND P0, PT, R2, 0x80, PT ;  /* 0x000000800200780c */ /* 0x000fe40003f06270 */
[----:B------:R-:W-:-:S04]  /*00c0*/  LEA.HI R6, R5, R2, RZ, 0x5 ;  /* 0x0000000205067211 */ /* 0x000fc800078f28ff */
[----:B------:R-:W-:Y:S01]  /*00d0*/  LOP3.LUT R17, R6, 0xffffffe0, RZ, 0xc0, !PT ;  /* 0xffffffe006117812 */ /* 0x000fe200078ec0ff */
[----:B------:R-:W1:Y:S03]  /*00e0*/  LDC.64 R4, c[0x0][0x228] ;  /* 0x00008a00ff047b82 */ /* 0x000e660000000a00 */
[----:B------:R-:W-:-:S05]  /*00f0*/  IADD3 R17, -R17, R2, RZ ;  /* 0x0000000211117210 */ /* 0x000fca0007ffe1ff */
[----:B--2---:R-:W-:-:S05]  /*0100*/  IMAD.WIDE R8, R17, 0x4, R8 ;  /* 0x0000000411087825 */ /* 0x004fca00078e0208 */
[----:B------:R2:W5:Y:S01]  /*0110*/  @!P0 LDG.E.EL R26, desc[UR6][R8.64] ;  /* 0x00000006081a8981 */ /* 0x000562000c2e1900 */
[----:B---3--:R-:W-:Y:S02]  /*0120*/  SHF.L.U32 R13, R0, 0x2, RZ ;  /* 0x00000002000d7819 */ /* 0x008fe400000006ff */
[----:B------:R-:W-:Y:S02]  /*0130*/  MOV R12, RZ ;  /* 0x000000ff000c7202 */ /* 0x000fe40000000f00 */
[----:B------:R-:W-:Y:S02]  /*0140*/  LOP3.LUT R11, R13, 0x7fc, RZ, 0xc0, !PT ;  /* 0x000007fc0d0b7812 */ /* 0x000fe400078ec0ff */
[----:B------:R-:W-:Y:S01]  /*0150*/  CS2R R18, SRZ ;  /* 0x0000000000127805 */ /* 0x000fe2000001ff00 */
[----:B----4-:R-:W-:Y:S01]  /*0160*/  IMAD.WIDE R14, R17, 0x4, R14 ;  /* 0x00000004110e7825 */ /* 0x010fe200078e020e */
[----:B------:R-:W-:-:S03]  /*0170*/  LEA R11, R2, R11, 0xc ;  /* 0x0000000b020b7211 */ /* 0x000fc600078e60ff */
[----:B01----:R-:W-:Y:S01]  /*0180*/  IMAD.WIDE R6, R17, 0x4, R4 ;  /* 0x0000000411067825 */ /* 0x003fe200078e0204 */
[----:B--2---:R-:W-:Y:S02]  /*0190*/  CS2R R8, SRZ ;  /* 0x0000000000087805 */ /* 0x004fe4000001ff00 */
[----:B------:R-:W-:Y:S01]  /*01a0*/  CS2R R4, SRZ ;  /* 0x0000000000047805 */ /* 0x000fe2000001ff00 */
[----:B------:R0:W2:Y:S01]  /*01b0*/  @!P0 LDG.E.EL R18, desc[UR6][R14.64] ;  /* 0x000000060e128981 */ /* 0x0000a2000c2e1900 */
[----:B-----5:R-:W-:-:S03]  /*01c0*/  IMAD.WIDE R24, R11, 0x4, R24 ;  /* 0x000000040b187825 */ /* 0x020fc600078e0218 */
[----:B------:R1:W3:Y:S01]  /*01d0*/  @!P0 LDG.E.EL R12, desc[UR6][R6.64] ;  /* 0x00000006060c8981 */ /* 0x0002e2000c2e1900 */
[----:B------:R-:W-:Y:S01]  /*01e0*/  IMAD.WIDE R22, R11, 0x4, R22 ;  /* 0x000000040b167825 */ /* 0x000fe200078e0216 */
[----:B------:R-:W-:-:S03]  /*01f0*/  CS2R R10, SRZ ;  /* 0x00000000000a7805 */ /* 0x000fc6000001ff00 */
[----:B------:R-:W-:Y:S01]  /*0200*/  IMAD.WIDE R28, R17, 0x4, R20 ;  /* 0x00000004111c7825 */ /* 0x000fe200078e0214 */
[----:B0-----:R-:W0:Y:S02]  /*0210*/  LDC.64 R14, c[0x0][0x250] ;  /* 0x00009400ff0e7b82 */ /* 0x001e240000000a00 */
[----:B------:R-:W4:Y:S01]  /*0220*/  @!P0 LDG.E.EF.128 R8, desc[UR6][R24.64] ;  /* 0x0000000618088981 */ /* 0x000f22000c0e1d00 */
[----:B-1----:R-:W-:-:S03]  /*0230*/  CS2R R6, SRZ ;  /* 0x0000000000067805 */ /* 0x002fc6000001ff00 */
[----:B------:R-:W5:Y:S02]  /*0240*/  @!P0 LDG.E.EL R19, desc[UR6][R28.64] ;  /* 0x000000061c138981 */ /* 0x000f64000c2e1900 */
[----:B------:R-:W1:Y:S02]  /*0250*/  LDC.64 R20, c[0x0][0x248] ;  /* 0x00009200ff147b82 */ /* 0x000e640000000a00 */
[----:B------:R-:W2:Y:S01]  /*0260*/  @!P0 LDG.E.EF.128 R4, desc[UR6][R22.64] ;  /* 0x0000000616048981 */ /* 0x000ea2000c0e1d00 */
[----:B0-----:R-:W-:-:S04]  /*0270*/  IMAD.WIDE R14, R17, 0x4, R14 ;  /* 0x00000004110e7825 */ /* 0x001fc800078e020e */
[----:B-1----:R-:W-:Y:S01]  /*0280*/  IMAD.WIDE R20, R17, 0x4, R20 ;  /* 0x0000000411147825 */ /* 0x002fe200078e0214 */
[----:B------:R-:W-:-:S06]  /*0290*/  CS2R R16, SRZ ;  /* 0x0000000000107805 */ /* 0x000fcc000001ff00 */
[----:B------:R-:W5:Y:S04]  /*02a0*/  @!P0 LDG.E.EL R17, desc[UR6][R20.64] ;  /* 0x0000000614118981 */ /* 0x000f68000c2e1900 */
[----:B------:R0:W5:Y:S02]  /*02b0*/  @!P0 LDG.E.EL R16, desc[UR6][R14.64] ;  /* 0x000000060e108981 */ /* 0x000164000c2e1900 */
[----:B0-----:R-:W-:Y:S01]  /*02c0*/  HFMA2.MMA R15, -RZ, RZ, 1.625, 0 ;  /* 0x3e800000ff0f7435 */ /* 0x001fe200000001ff */
[----:B------:R-:W-:-:S04]  /*02d0*/  LOP3.LUT R13, R13, 0x7fc, RZ, 0xc0, !PT ;  /* 0x000007fc0d0d7812 */ /* 0x000fc800078ec0ff */
[----:B------:R-:W-:Y:S01]  /*02e0*/  LEA R13, R2, R13, 0xc ;  /* 0x0000000d020d7211 */ /* 0x000fe200078e60ff */
[----:B------:R-:W-:-:S04]  /*02f0*/  FADD R26, R26, 9.9999997473787516356e-06 ;  /* 0x3727c5ac1a1a7421 */ /* 0x000fc80000000000 */
[----:B------:R-:W0:Y:S02]  /*0300*/  MUFU.SQRT R28, R26 ;  /* 0x0000001a001c7308 */ /* 0x000e240000002000 */
[C---:B0-----:R-:W-:Y:S02]  /*0310*/  FSETP.GT.AND P1, PT, R28.reuse, 8.50705917302346158658e+37, PT ;  /* 0x7e8000001c00780b */ /* 0x041fe40003f24000 */
[----:B------:R-:W-:Y:S02]  /*0320*/  FSETP.GEU.AND P2, PT, R28, 1.175494350822287508e-38, PT ;  /* 0x008000001c00780b */ /* 0x000fe40003f4e000 */
[----:B----4-:R-:W-:Y:S02]  /*0330*/  SEL R9, R9, RZ, !P0 ;  /* 0x000000ff09097207 */ /* 0x010fe40004000000 */
[----:B------:R-:W-:-:S07]  /*0340*/  SEL R29, R10, RZ, !P0 ;  /* 0x000000ff0a1d7207 */ /* 0x000fce0004000000 */
[----:B------:R-:W-:Y:S01]  /*0350*/  @P1 FMUL R28, R28, 0.25 ;  /* 0x3e8000001c1c1820 */ /* 0x000fe20000400000 */
[----:B------:R-:W-:Y:S02]  /*0360*/  SEL R27, R8, RZ, !P0 ;  /* 0x000000ff081b7207 */ /* 0x000fe40004000000 */
[----:B--2---:R-:W-:Y:S01]  /*0370*/  SEL R10, R5, RZ, !P0 ;  /* 0x000000ff050a7207 */ /* 0x004fe20004000000 */
[----:B------:R-:W-:Y:S01]  /*0380*/  @!P2 FMUL R28, R28, 16777216 ;  /* 0x4b8000001c1ca820 */ /* 0x000fe20000400000 */
[----:B------:R-:W-:Y:S01]  /*0390*/  SEL R26, R6, RZ, !P0 ;  /* 0x000000ff061a7207 */ /* 0x000fe20004000000 */
[--C-:B---3--:R-:W-:Y:S02]  /*03a0*/  FADD R5, R9, R12.reuse ;  /* 0x0000000c09057221 */ /* 0x108fe40000000000 */
[----:B------:R-:W0:Y:S01]  /*03b0*/  MUFU.RCP R20, R28 ;  /* 0x0000001c00147308 */ /* 0x000e220000001000 */
[----:B------:R-:W-:Y:S01]  /*03c0*/  SEL R8, R4, RZ, !P0 ;  /* 0x000000ff04087207 */ /* 0x000fe20004000000 */
[--C-:B-----5:R-:W-:Y:S01]  /*03d0*/  FADD R9, R10, R19.reuse ;  /* 0x000000130a097221 */ /* 0x120fe20000000000 */
[----:B------:R-:W-:Y:S01]  /*03e0*/  FADD R4, R27, R12 ;  /* 0x0000000c1b047221 */ /* 0x000fe20000000000 */
[----:B------:R-:W-:-:S02]  /*03f0*/  FADD R10, R26, R19 ;  /* 0x000000131a0a7221 */ /* 0x000fc40000000000 */
[----:B------:R-:W1:Y:S01]  /*0400*/  LDC.64 R26, c[0x0][0x258] ;  /* 0x00009600ff1a7b82 */ /* 0x000e620000000a00 */
[----:B------:R-:W-:Y:S02]  /*0410*/  SEL R11, R11, RZ, !P0 ;  /* 0x000000ff0b0b7207 */ /* 0x000fe40004000000 */
[----:B------:R-:W-:Y:S02]  /*0420*/  FSEL R15, R15, 1, P1 ;  /* 0x3f8000000f0f7808 */ /* 0x000fe40000800000 */
[----:B------:R-:W-:Y:S01]  /*0430*/  SEL R14, R7, RZ, !P0 ;  /* 0x000000ff070e7207 */ /* 0x000fe20004000000 */
[--C-:B------:R-:W-:Y:S01]  /*0440*/  FADD R7, R11, R12.reuse ;  /* 0x0000000c0b077221 */ /* 0x100fe20000000000 */
[--C-:B------:R-:W-:Y:S01]  /*0450*/  FADD R8, R8, R19.reuse ;  /* 0x0000001308087221 */ /* 0x100fe20000000000 */
[----:B------:R-:W-:Y:S02]  /*0460*/  @!P2 FMUL R15, R15, 16777216 ;  /* 0x4b8000000f0fa820 */ /* 0x000fe40000400000 */
[----:B------:R-:W-:Y:S01]  /*0470*/  FADD R11, R14, R19 ;  /* 0x000000130e0b7221 */ /* 0x000fe20000000000 */
[----:B------:R-:W-:Y:S01]  /*0480*/  FADD R6, R29, R12 ;  /* 0x0000000c1d067221 */ /* 0x000fe20000000000 */
[----:B0-----:R-:W-:Y:S01]  /*0490*/  FMUL R20, R20, R15 ;  /* 0x0000000f14147220 */ /* 0x001fe20000400000 */
[--C-:B------:R-:W-:Y:S01]  /*04a0*/  FADD R21, R9, -R18.reuse ;  /* 0x8000001209157221 */ /* 0x100fe20000000000 */
[--C-:B------:R-:W-:Y:S01]  /*04b0*/  FADD R15, R8, -R18.reuse ;  /* 0x80000012080f7221 */ /* 0x100fe20000000000 */
[--C-:B------:R-:W-:Y:S01]  /*04c0*/  FADD R29, R10, -R18.reuse ;  /* 0x800000120a1d7221 */ /* 0x100fe20000000000 */
[----:B------:R-:W-:Y:S01]  /*04d0*/  FADD R14, R11, -R18 ;  /* 0x800000120b0e7221 */ /* 0x000fe20000000000 */
[C---:B------:R-:W-:Y:S01]  /*04e0*/  FMUL R21, R20.reuse, R21 ;  /* 0x0000001514157220 */ /* 0x040fe20000400000 */
[C---:B------:R-:W-:Y:S01]  /*04f0*/  FMUL R15, R20.reuse, R15 ;  /* 0x0000000f140f7220 */ /* 0x040fe20000400000 */
[C---:B------:R-:W-:Y:S01]  /*0500*/  FMUL R29, R20.reuse, R29 ;  /* 0x0000001d141d7220 */ /* 0x040fe20000400000 */
[----:B------:R-:W-:Y:S01]  /*0510*/  FMUL R14, R20, R14 ;  /* 0x0000000e140e7220 */ /* 0x000fe20000400000 */
[----:B------:R-:W-:Y:S01]  /*0520*/  @!P0 STG.E.128 desc[UR6][R24.64], R4 ;  /* 0x0000000418008986 */ /* 0x000fe2000c101d06 */
[-CC-:B------:R-:W-:Y:S01]  /*0530*/  FFMA R15, R15, R17.reuse, R16.reuse ;  /* 0x000000110f0f7223 */ /* 0x180fe20000000010 */
[----:B------:R-:W-:-:S02]  /*0540*/  FFMA R29, R29, R17, R16 ;  /* 0x000000111d1d7223 */ /* 0x000fc40000000010 */
[----:B------:R0:W-:Y:S01]  /*0550*/  @!P0 STG.E.128 desc[UR6][R22.64], R8 ;  /* 0x0000000816008986 */ /* 0x0001e2000c101d06 */
[----:B------:R-:W-:Y:S01]  /*0560*/  FFMA R14, R14, R17, R16 ;  /* 0x000000110e0e7223 */ /* 0x000fe20000000010 */
[----:B-1----:R-:W-:-:S04]  /*0570*/  IMAD.WIDE R26, R13, 0x4, R26 ;  /* 0x000000040d1a7825 */ /* 0x002fc800078e021a */
[----:B0-----:R-:W-:Y:S01]  /*0580*/  FFMA R8, R21, R17, R16 ;  /* 0x0000001115087223 */ /* 0x001fe20000000010 */
[----:B------:R-:W-:Y:S01]  /*0590*/  FADD R4, R4, R15 ;  /* 0x0000000f04047221 */ /* 0x000fe20000000000 */
[----:B------:R-:W-:Y:S01]  /*05a0*/  FADD R6, R6, R29 ;  /* 0x0000001d06067221 */ /* 0x000fe20000000000 */
[----:B------:R-:W-:Y:S01]  /*05b0*/  FADD R7, R7, R14 ;  /* 0x0000000e07077221 */ /* 0x000fe20000000000 */
[----:B------:R-:W-:Y:S01]  /*05c0*/  FADD R5, R5, R8 ;  /* 0x0000000805057221 */ /* 0x000fe20000000000 */
[----:B------:R-:W-:Y:S02]  /*05d0*/  CS2R R8, SRZ ;  /* 0x0000000000087805 */ /* 0x000fe4000001ff00 */
[----:B------:R-:W-:Y:S02]  /*05e0*/  CS2R R10, SRZ ;  /* 0x00000000000a7805 */ /* 0x000fe4000001ff00 */
[----:B------:R0:W-:Y:S04]  /*05f0*/  @!P0 STG.E.128 desc[UR6][R26.64], R4 ;  /* 0x000000041a008986 */ /* 0x0001e8000c101d06 */
[----:B------:R-:W2:Y:S02]  /*0600*/  @!P0 LDG.E.EF.128 R8, desc[UR6][R24.64+0x2000] ;  /* 0x0020000618088981 */ /* 0x000ea4000c0e1d00 */
[----:B--2---:R-:W-:-:S02]  /*0610*/  SEL R13, R8, RZ, !P0 ;  /* 0x000000ff080d7207 */ /* 0x004fc40004000000 */
[----:B------:R-:W-:Y:S02]  /*0620*/  SEL R9, R9, RZ, !P0 ;  /* 0x000000ff09097207 */ /* 0x000fe40004000000 */
[----:B------:R-:W-:Y:S02]  /*0630*/  SEL R15, R10, RZ, !P0 ;  /* 0x000000ff0a0f7207 */ /* 0x000fe40004000000 */
[----:B------:R-:W-:Y:S01]  /*0640*/  SEL R11, R11, RZ, !P0 ;  /* 0x000000ff0b0b7207 */ /* 0x000fe20004000000 */
[--C-:B------:R-:W-:Y:S01]  /*0650*/  FADD R8, R13, R12.reuse ;  /* 0x0000000c0d087221 */ /* 0x100fe20000000000 */
[--C-:B------:R-:W-:Y:S01]  /*0660*/  FADD R9, R9, R12.reuse ;  /* 0x0000000c09097221 */ /* 0x100fe20000000000 */
[--C-:B------:R-:W-:Y:S01]  /*0670*/  FADD R10, R15, R12.reuse ;  /* 0x0000000c0f0a7221 */ /* 0x100fe20000000000 */
[----:B------:R-:W-:Y:S01]  /*0680*/  CS2R R14, SRZ ;  /* 0x00000000000e7805 */ /* 0x000fe2000001ff00 */
[----:B------:R-:W-:Y:S01]  /*0690*/  FADD R11, R11, R12 ;  /* 0x0000000c0b0b7221 */ /* 0x000fe20000000000 */
[----:B------:R-:W-:-:S06]  /*06a0*/  CS2R R12, SRZ ;  /* 0x00000000000c7805 */ /* 0x000fcc000001ff00 */
[----:B------:R-:W2:Y:S01]  /*06b0*/  @!P0 LDG.E.EF.128 R12, desc[UR6][R22.64+0x2000] ;  /* 0x00200006160c8981 */ /* 0x000ea2000c0e1d00 */
[----:B------:R-:W1:Y:S01]  /*06c0*/  S2UR UR5, SR_CgaCtaId ;  /* 0x00000000000579c3 */ /* 0x000e620000008800 */
[C---:B------:R-:W-:Y:S01]  /*06d0*/  LOP3.LUT P1, RZ, R0.reuse, 0x1f, RZ, 0xc0, !PT ;  /* 0x0000001f00ff7812 */ /* 0x040fe2000782c0ff */
[----:B------:R-:W-:Y:S01]  /*06e0*/  UMOV UR4, 0x400 ;  /* 0x0000040000047882 */ /* 0x000fe20000000000 */
[----:B------:R-:W-:Y:S01]  /*06f0*/  @!P0 STG.E.128 desc[UR6][R24.64+0x2000], R8 ;  /* 0x0020000818008986 */ /* 0x000fe2000c101d06 */
[----:B-1----:R-:W-:Y:S01]  /*0700*/  UPRMT UR4, UR5, 0x654, UR4 ;  /* 0x0000065405047896 */ /* 0x002fe20008000004 */
[----:B------:R-:W-:Y:S02]  /*0710*/  ISETP.GE.AND P2, PT, R0, 0x10, PT ;  /* 0x000000100000780c */ /* 0x000fe40003f46270 */
[----:B--2---:R-:W-:Y:S02]  /*0720*/  SEL R28, R13, RZ, !P0 ;  /* 0x000000ff0d1c7207 */ /* 0x004fe40004000000 */
[----:B------:R-:W-:-:S02]  /*0730*/  SEL R12, R12, RZ, !P0 ;  /* 0x000000ff0c0c7207 */ /* 0x000fc40004000000 */
[----:B------:R-:W-:Y:S01]  /*0740*/  SEL R14, R14, RZ, !P0 ;  /* 0x000000ff0e0e7207 */ /* 0x000fe20004000000 */
[--C-:B------:R-:W-:Y:S01]  /*0750*/  FADD R13, R28, R19.reuse ;  /* 0x000000131c0d7221 */ /* 0x100fe20000000000 */
[----:B------:R-:W-:Y:S01]  /*0760*/  SEL R15, R15, RZ, !P0 ;  /* 0x000000ff0f0f7207 */ /* 0x000fe20004000000 */
[--C-:B------:R-:W-:Y:S02]  /*0770*/  FADD R12, R12, R19.reuse ;  /* 0x000000130c0c7221 */ /* 0x100fe40000000000 */
[--C-:B------:R-:W-:Y:S01]  /*0780*/  FADD R21, R13, -R18.reuse ;  /* 0x800000120d157221 */ /* 0x100fe20000000000 */
[--C-:B------:R-:W-:Y:S01]  /*0790*/  FADD R14, R14, R19.reuse ;  /* 0x000000130e0e7221 */ /* 0x100fe20000000000 */
[----:B------:R-:W-:Y:S01]  /*07a0*/  FADD R15, R15, R19 ;  /* 0x000000130f0f7221 */ /* 0x000fe20000000000 */
[----:B------:R-:W-:Y:S01]  /*07b0*/  FADD R19, R12, -R18 ;  /* 0x800000120c137221 */ /* 0x000fe20000000000 */
[----:B------:R-:W-:-:S03]  /*07c0*/  FMUL R29, R20, R21 ;  /* 0x00000015141d7220 */ /* 0x000fc60000400000 */
[----:B------:R-:W-:Y:S01]  /*07d0*/  FMUL R19, R20, R19 ;  /* 0x0000001314137220 */ /* 0x000fe20000400000 */
[-CC-:B------:R-:W-:Y:S01]  /*07e0*/  FFMA R28, R29, R17.reuse, R16.reuse ;  /* 0x000000111d1c7223 */ /* 0x180fe20000000010 */
[----:B------:R-:W-:Y:S02]  /*07f0*/  FADD R29, RZ, R5 ;  /* 0x00000005ff1d7221 */ /* 0x000fe40000000000 */
[----:B------:R-:W-:Y:S01]  /*0800*/  FFMA R21, R19, R17, R16 ;  /* 0x0000001113157223 */ /* 0x000fe20000000010 */
[----:B0-----:R-:W-:Y:S01]  /*0810*/  FADD R5, R9, R28 ;  /* 0x0000001c09057221 */ /* 0x001fe20000000000 */
[----:B------:R-:W-:Y:S02]  /*0820*/  FADD R19, RZ, R4 ;  /* 0x00000004ff137221 */ /* 0x000fe40000000000 */
[----:B------:R-:W-:Y:S01]  /*0830*/  FADD R4, R8, R21 ;  /* 0x0000001508047221 */ /* 0x000fe20000000000 */
[--C-:B------:R-:W-:Y:S01]  /*0840*/  FADD R21, R14, -R18.reuse ;  /* 0x800000120e157221 */ /* 0x100fe20000000000 */
[----:B------:R-:W-:Y:S01]  /*0850*/  FADD R28, R29, R5 ;  /* 0x000000051d1c7221 */ /* 0x000fe20000000000 */
[----:B------:R-:W-:-:S02]  /*0860*/  FADD R29, R15, -R18 ;  /* 0x800000120f1d7221 */ /* 0x000fc40000000000 */
[C---:B------:R-:W-:Y:S02]  /*0870*/  FMUL R21, R20.reuse, R21 ;  /* 0x0000001514157220 */ /* 0x040fe40000400000 */
[----:B------:R-:W-:Y:S02]  /*0880*/  FMUL R29, R20, R29 ;  /* 0x0000001d141d7220 */ /* 0x000fe40000400000 */
[-CC-:B------:R-:W-:Y:S02]  /*0890*/  FFMA R21, R21, R17.reuse, R16.reuse ;  /* 0x0000001115157223 */ /* 0x180fe40000000010 */
[----:B------:R-:W-:Y:S01]  /*08a0*/  FFMA R16, R29, R17, R16 ;  /* 0x000000111d107223 */ /* 0x000fe20000000010 */
[----:B------:R-:W-:Y:S01]  /*08b0*/  FADD R17, RZ, R6 ;  /* 0x00000006ff117221 */ /* 0x000fe20000000000 */
[----:B------:R-:W-:Y:S01]  /*08c0*/  FADD R19, R19, R4 ;  /* 0x0000000413137221 */ /* 0x000fe20000000000 */
[----:B------:R-:W-:Y:S01]  /*08d0*/  FADD R6, R10, R21 ;  /* 0x000000150a067221 */ /* 0x000fe20000000000 */
[----:B------:R-:W-:Y:S01]  /*08e0*/  FADD R18, RZ, R7 ;  /* 0x00000007ff127221 */ /* 0x000fe20000000000 */
[----:B------:R-:W-:Y:S01]  /*08f0*/  FADD R7, R11, R16 ;  /* 0x000000100b077221 */ /* 0x000fe20000000000 */
[----:B------:R-:W-:Y:S01]  /*0900*/  FADD R19, R19, R28 ;  /* 0x0000001c13137221 */ /* 0x000fe20000000000 */
[----:B------:R-:W-:-:S02]  /*0910*/  FADD R16, R17, R6 ;  /* 0x0000000611107221 */ /* 0x000fc40000000000 */
[----:B------:R-:W-:Y:S02]  /*0920*/  FADD R18, R18, R7 ;  /* 0x0000000712127221 */ /* 0x000fe40000000000 */
[----:B------:R-:W-:-:S04]  /*0930*/  FADD R19, R16, R19 ;  /* 0x0000001310137221 */ /* 0x000fc80000000000 */
[----:B------:R-:W-:-:S05]  /*0940*/  FADD R19, R18, R19 ;  /* 0x0000001312137221 */ /* 0x000fca0000000000 */
[----:B------:R-:W-:-:S05]  /*0950*/  FSEL R19, R19, RZ, !P0 ;  /* 0x000000ff13137208 */ /* 0x000fca0004000000 */
[----:B------:R-:W0:Y:S02]  /*0960*/  SHFL.BFLY PT, R16, R19, 0x10, 0x1f ;  /* 0x0e001f0013107f89 */ /* 0x000e2400000e0000 */
[----:B0-----:R-:W-:-:S05]  /*0970*/  FADD R16, R19, R16 ;  /* 0x0000001013107221 */ /* 0x001fca0000000000 */
[----:B------:R-:W0:Y:S02]  /*0980*/  SHFL.BFLY PT, R17, R16, 0x8, 0x1f ;  /* 0x0d001f0010117f89 */ /* 0x000e2400000e0000 */
[----:B0-----:R-:W-:-:S05]  /*0990*/  FADD R17, R16, R17 ;  /* 0x0000001110117221 */ /* 0x001fca0000000000 */
[----:B------:R-:W0:Y:S02]  /*09a0*/  SHFL.BFLY PT, R18, R17, 0x4, 0x1f ;  /* 0x0c801f0011127f89 */ /* 0x000e2400000e0000 */
[----:B0-----:R-:W-:-:S05]  /*09b0*/  FADD R18, R17, R18 ;  /* 0x0000001211127221 */ /* 0x001fca0000000000 */
[----:B------:R-:W0:Y:S02]  /*09c0*/  SHFL.BFLY PT, R21, R18, 0x2, 0x1f ;  /* 0x0c401f0012157f89 */ /* 0x000e2400000e0000 */
[----:B0-----:R-:W-:-:S05]  /*09d0*/  FADD R21, R18, R21 ;  /* 0x0000001512157221 */ /* 0x001fca0000000000 */
[----:B------:R-:W0:Y:S01]  /*09e0*/  SHFL.BFLY PT, R20, R21, 0x1, 0x1f ;  /* 0x0c201f0015147f89 */ /* 0x000e2200000e0000 */
[----:B------:R-:W-:-:S04]  /*09f0*/  SHF.R.U32.HI R16, RZ, 0x3, R0 ;  /* 0x00000003ff107819 */ /* 0x000fc80000011600 */
[----:B------:R-:W-:Y:S01]  /*0a00*/  LOP3.LUT R16, R16, 0x3c, RZ, 0xc0, !PT ;  /* 0x0000003c10107812 */ /* 0x000fe200078ec0ff */
[----:B------:R-:W-:Y:S04]  /*0a10*/  @!P0 STG.E.128 desc[UR6][R22.64+0x2000], R12 ;  /* 0x0020000c16008986 */ /* 0x000fe8000c101d06 */
[----:B------:R1:W-:Y:S01]  /*0a20*/  @!P0 STG.E.128 desc[UR6][R26.64+0x2000], R4 ;  /* 0x002000041a008986 */ /* 0x0003e2000c101d06 */
[----:B0-----:R-:W-:Y:S01]  /*0a30*/  FADD R19, R21, R20 ;  /* 0x0000001415137221 */ /* 0x001fe20000000000 */
[----:B-1----:R-:W0:Y:S04]  /*0a40*/  LDC.64 R4, c[0x0][0x220] ;  /* 0x00008800ff047b82 */ /* 0x002e280000000a00 */
[----:B------:R-:W-:Y:S01]  /*0a50*/  @!P1 STS [R16+UR4], R19 ;  /* 0x0000001310009988 */ /* 0x000fe20008000804 */
[----:B------:R-:W-:-:S03]  /*0a60*/  SHF.L.U32 R20, R0, 0x2, RZ ;  /* 0x0000000200147819 */ /* 0x000fc600000006ff */
[----:B------:R-:W-:Y:S06]  /*0a70*/  BAR.SYNC.DEFER_BLOCKING 0x0 ;  /* 0x0000000000007b1d */ /* 0x000fec0000010000 */
[----:B------:R-:W1:Y:S04]  /*0a80*/  @!P2 LDS R3, [R20+UR4] ;  /* 0x000000041403a984 */ /* 0x000e680008000800 */
[----:B-1----:R-:W1:Y:S02]  /*0a90*/  SHFL.BFLY PT, R18, R3, 0x8, 0x1f ;  /* 0x0d001f0003127f89 */ /* 0x002e6400000e0000 */
[----:B-1----:R-:W-:-:S05]  /*0aa0*/  FADD R18, R3, R18 ;  /* 0x0000001203127221 */ /* 0x002fca0000000000 */
[----:B------:R-:W1:Y:S02]  /*0ab0*/  SHFL.BFLY PT, R17, R18, 0x4, 0x1f ;  /* 0x0c801f0012117f89 */ /* 0x000e6400000e0000 */
[----:B-1----:R-:W-:-:S05]  /*0ac0*/  FADD R17, R18, R17 ;  /* 0x0000001112117221 */ /* 0x002fca0000000000 */
[----:B------:R-:W1:Y:S01]  /*0ad0*/  SHFL.BFLY PT, R8, R17, 0x2, 0x1f ;  /* 0x0c401f0011087f89 */ /* 0x000e6200000e0000 */
[----:B------:R-:W-:Y:S01]  /*0ae0*/  LOP3.LUT P0, RZ, R0, 0xf, RZ, 0xc0, !PT ;  /* 0x0000000f00ff7812 */ /* 0x000fe2000780c0ff */
[----:B-1----:R-:W-:-:S05]  /*0af0*/  FADD R8, R17, R8 ;  /* 0x0000000811087221 */ /* 0x002fca0000000000 */
[----:B------:R-:W1:Y:S01]  /*0b00*/  SHFL.BFLY PT, R9, R8, 0x1, 0x1f ;  /* 0x0c201f0008097f89 */ /* 0x000e6200000e0000 */
[----:B------:R-:W-:Y:S01]  /*0b10*/  ISETP.LT.AND P0, PT, R0, 0x10, !P0 ;  /* 0x000000100000780c */ /* 0x000fe20004701270 */
[----:B-1----:R-:W-:-:S12]  /*0b20*/  FADD R9, R8, R9 ;  /* 0x0000000908097221 */ /* 0x002fd80000000000 */
[----:B------:R1:W-:Y:S01]  /*0b30*/  @P0 STS [R20+UR4], R9 ;  /* 0x0000000914000988 */ /* 0x0003e20008000804 */
[----:B------:R-:W-:Y:S01]  /*0b40*/  BAR.SYNC.DEFER_BLOCKING 0x0 ;  /* 0x0000000000007b1d */ /* 0x000fe20000010000 */
[----:B------:R-:W-:-:S04]  /*0b50*/  LOP3.LUT P0, RZ, R0, 0x1ff, RZ, 0xc0, !PT ;  /* 0x000001ff00ff7812 */ /* 0x000fc8000780c0ff */
[C---:B------:R-:W-:Y:S01]  /*0b60*/  ISETP.LT.AND P0, PT, R2.reuse, 0x80, !P0 ;  /* 0x000000800200780c */ /* 0x040fe20004701270 */
[----:B------:R-:W2:Y:S01]  /*0b70*/  LDS R6, [UR4] ;  /* 0x00000004ff067984 */ /* 0x000ea20008000800 */
[----:B0-----:R-:W-:Y:S01]  /*0b80*/  IMAD.WIDE R2, R2, 0x4, R4 ;  /* 0x0000000402027825 */ /* 0x001fe200078e0204 */
[----:B------:R-:W-:Y:S10]  /*0b90*/  BAR.SYNC.DEFER_BLOCKING 0x0 ;  /* 0x0000000000007b1d */ /* 0x000ff40000010000 */
[----:B-1----:R-:W-:Y:S05]  /*0ba0*/  @!P0 EXIT ;  /* 0x000000000000894d */ /* 0x002fea0003800000 */
[----:B--2---:R-:W-:-:S05]  /*0bb0*/  FMUL R5, R6, 0.000244140625 ;  /* 0x3980000006057820 */ /* 0x004fca0000400000 */
[----:B------:R-:W-:Y:S01]  /*0bc0*/  STG.E desc[UR6][R2.64], R5 ;  /* 0x0000000502007986 */ /* 0x000fe2000c101906 */
[----:B------:R-:W-:Y:S05]  /*0bd0*/  EXIT ;  /* 0x000000000000794d */ /* 0x000fea0003800000 */
.L_x_0:
[----:B------:R-:W-:-:S00]  /*0be0*/  BRA `(.L_x_0) ;  /* 0xfffffffc00fc7947 */ /* 0x000fc0000383ffff */
[----:B------:R-:W-:-:S00]  /*0bf0*/  NOP ;  /* 0x0000000000007918 */ /* 0x000fc00000000000 */
        /* <DEDUP_REMOVED lines=8> */
.L_x_1:


//--------------------- .nv.global.init           --------------------------
	.section	.nv.global.init,"aw",@progbits
.nv.global.init:
	.type		_$_str,@object
	.size		_$_str,(_$_str_$_2 - _$_str)
_$_str:
        /*0000*/ 	.byte	0x5f, 0x5f, 0x43, 0x55, 0x44, 0x41, 0x5f, 0x46, 0x54, 0x5a, 0x00
	.type		_$_str_$_2,@object
	.size		_$_str_$_2,(.L_1 - _$_str_$_2)
_$_str_$_2:
        /*000b*/ 	.byte	0x5f, 0x5f, 0x43, 0x55, 0x44, 0x41, 0x5f, 0x50, 0x52, 0x45, 0x43, 0x5f, 0x53, 0x51, 0x52, 0x54
        /*001b*/ 	.byte	0x00
.L_1:


//--------------------- .nv.shared.triton_red_fused__native_batch_norm_legit_no_training_add_convolution_mean_40 --------------------------
	.section	.nv.shared.triton_red_fused__native_batch_norm_legit_no_training_add_convolution_mean_40,"aw",@nobits
	.sectionflags	@""
	.align	16
	.zero		1024


//--------------------- .nv.constant0.triton_red_fused__native_batch_norm_legit_no_training_add_convolution_mean_40 --------------------------
	.section	.nv.constant0.triton_red_fused__native_batch_norm_legit_no_training_add_convolution_mean_40,"a",@progbits
	.sectionflags	@""
	.align	4
.nv.constant0.triton_red_fused__native_batch_norm_legit_no_training_add_convolution_mean_40:
	.zero		616
